	.headerflags	@"EF_CUDA_TEXMODE_UNIFIED EF_CUDA_64BIT_ADDRESS EF_CUDA_ACCELERATORS EF_CUDA_SM90 EF_CUDA_VIRTUAL_SM(EF_CUDA_SM90)"
	.elftype	@"ET_EXEC"


//--------------------- .nv.info                  --------------------------
	.section	.nv.info,"",@"SHT_CUDA_INFO"
	.align	4


	//----- nvinfo : EIATTR_REGCOUNT
	.align		4
        /*0000*/ 	.byte	0x04, 0x2f
        /*0002*/ 	.short	(.L_2 - .L_1)
	.align		4
.L_1:
        /*0004*/ 	.word	index@(triton_poi_fused__log_softmax_convolution_50)
        /*0008*/ 	.word	0x00000011


	//----- nvinfo : EIATTR_MIN_STACK_SIZE
	.align		4
.L_2:
        /*000c*/ 	.byte	0x04, 0x12
        /*000e*/ 	.short	(.L_4 - .L_3)
	.align		4
.L_3:
        /*0010*/ 	.word	index@(triton_poi_fused__log_softmax_convolution_50)
        /*0014*/ 	.word	0x00000000


	//----- nvinfo : EIATTR_FRAME_SIZE
	.align		4
.L_4:
        /*0018*/ 	.byte	0x04, 0x11
        /*001a*/ 	.short	(.L_6 - .L_5)
	.align		4
.L_5:
        /*001c*/ 	.word	index@(triton_poi_fused__log_softmax_convolution_50)
        /*0020*/ 	.word	0x00000000


	//----- nvinfo : EIATTR_MIN_STACK_SIZE
	.align		4
.L_6:
        /*0024*/ 	.byte	0x04, 0x12
        /*0026*/ 	.short	(.L_8 - .L_7)
	.align		4
.L_7:
        /*0028*/ 	.word	index@(triton_poi_fused__log_softmax_convolution_50)
        /*002c*/ 	.word	0x00000000
.L_8:


//--------------------- .nv.info.triton_poi_fused__log_softmax_convolution_50 --------------------------
	.section	.nv.info.triton_poi_fused__log_softmax_convolution_50,"",@"SHT_CUDA_INFO"
	.sectionflags	@""
	.align	4


	//----- nvinfo : EIATTR_CUDA_API_VERSION
	.align		4
        /*0000*/ 	.byte	0x04, 0x37
        /*0002*/ 	.short	(.L_10 - .L_9)
.L_9:
        /*0004*/ 	.word	0x0000007c


	//----- nvinfo : EIATTR_KPARAM_INFO
	.align		4
.L_10:
        /*0008*/ 	.byte	0x04, 0x17
        /*000a*/ 	.short	(.L_12 - .L_11)
.L_11:
        /*000c*/ 	.word	0x00000000
        /*0010*/ 	.short	0x0002
        /*0012*/ 	.short	0x0010
        /*0014*/ 	.byte	0x00, 0xf0, 0x11, 0x00


	//----- nvinfo : EIATTR_KPARAM_INFO
	.align		4
.L_12:
        /*0018*/ 	.byte	0x04, 0x17
        /*001a*/ 	.short	(.L_14 - .L_13)
.L_13:
        /*001c*/ 	.word	0x00000000
        /*0020*/ 	.short	0x0001
        /*0022*/ 	.short	0x0008
        /*0024*/ 	.byte	0x00, 0xf4, 0x21, 0x00


	//----- nvinfo : EIATTR_KPARAM_INFO
	.align		4
.L_14:
        /*0028*/ 	.byte	0x04, 0x17
        /*002a*/ 	.short	(.L_16 - .L_15)
.L_15:
        /*002c*/ 	.word	0x00000000
        /*0030*/ 	.short	0x0000
        /*0032*/ 	.short	0x0000
        /*0034*/ 	.byte	0x00, 0xf4, 0x21, 0x00


	//----- nvinfo : EIATTR_SPARSE_MMA_MASK
	.align		4
.L_16:
        /*0038*/ 	.byte	0x03, 0x50
        /*003a*/ 	.short	0x0000


	//----- nvinfo : EIATTR_MAXREG_COUNT
	.align		4
        /*003c*/ 	.byte	0x03, 0x1b
        /*003e*/ 	.short	0x00ff


	//----- nvinfo : EIATTR_EXIT_INSTR_OFFSETS
	.align		4
        /*0040*/ 	.byte	0x04, 0x1c
        /*0042*/ 	.short	(.L_18 - .L_17)


	//   ....[0]....
.L_17:
        /*0044*/ 	.word	0x00000510


	//----- nvinfo : EIATTR_REQNTID
	.align		4
.L_18:
        /*0048*/ 	.byte	0x04, 0x10
        /*004a*/ 	.short	(.L_20 - .L_19)
.L_19:
        /*004c*/ 	.word	0x00000080
        /*0050*/ 	.word	0x00000001
        /*0054*/ 	.word	0x00000001


	//----- nvinfo : EIATTR_CBANK_PARAM_SIZE
	.align		4
.L_20:
        /*0058*/ 	.byte	0x03, 0x19
        /*005a*/ 	.short	0x0014


	//----- nvinfo : EIATTR_PARAM_CBANK
	.align		4
        /*005c*/ 	.byte	0x04, 0x0a
        /*005e*/ 	.short	(.L_22 - .L_21)
	.align		4
.L_21:
        /*0060*/ 	.word	index@(.nv.constant0.triton_poi_fused__log_softmax_convolution_50)
        /*0064*/ 	.short	0x0210
        /*0066*/ 	.short	0x0014


	//----- nvinfo : EIATTR_SW_WAR
	.align		4
.L_22:
        /*0068*/ 	.byte	0x04, 0x36
        /*006a*/ 	.short	(.L_24 - .L_23)
.L_23:
        /*006c*/ 	.word	0x00000008
.L_24:


//--------------------- .nv.callgraph             --------------------------
	.section	.nv.callgraph,"",@"SHT_CUDA_CALLGRAPH"
	.align	4
	.sectionentsize	8
	.align		4
        /*0000*/ 	.word	0x00000000
	.align		4
        /*0004*/ 	.word	0xffffffff
	.align		4
        /*0008*/ 	.word	0x00000000
	.align		4
        /*000c*/ 	.word	0xfffffffe
	.align		4
        /*0010*/ 	.word	0x00000000
	.align		4
        /*0014*/ 	.word	0xfffffffd
	.align		4
        /*0018*/ 	.word	0x00000000
	.align		4
        /*001c*/ 	.word	0xfffffffc


//--------------------- .nv.constant4             --------------------------
	.section	.nv.constant4,"a",@progbits
	.align	8
	.align		8
.nv.constant4:
        /*0000*/ 	.dword	_$_str


//--------------------- .text.triton_poi_fused__log_softmax_convolution_50 --------------------------
	.section	.text.triton_poi_fused__log_softmax_convolution_50,"ax",@progbits
	.align	128
        .global         triton_poi_fused__log_softmax_convolution_50
        .type           triton_poi_fused__log_softmax_convolution_50,@function
        .size           triton_poi_fused__log_softmax_convolution_50,(.L_x_1 - triton_poi_fused__log_softmax_convolution_50)
        .other          triton_poi_fused__log_softmax_convolution_50,@"STO_CUDA_ENTRY STV_DEFAULT"
triton_poi_fused__log_softmax_convolution_50:
.text.triton_poi_fused__log_softmax_convolution_50:
[----:B------:R-:W-:Y:S01]  /*0000*/  LDC R1, c[0x0][0x28] ;  /* 0x00000a00ff017b82 */ /* 0x000fe20000000800 */
[----:B------:R-:W1:Y:S07]  /*0010*/  S2R R0, SR_TID.X ;  /* 0x0000000000007919 */ /* 0x000e6e0000002100 */
[----:B------:R-:W2:Y:S01]  /*0020*/  LDC.64 R2, c[0x0][0x210] ;  /* 0x00008400ff027b82 */ /* 0x000ea20000000a00 */
[----:B------:R-:W-:Y:S01]  /*0030*/  ULDC.64 UR4, c[0x0][0x208] ;  /* 0x0000820000047ab9 */ /* 0x000fe20000000a00 */
[----:B------:R-:W3:Y:S06]  /*0040*/  S2R R5, SR_CTAID.X ;  /* 0x0000000000057919 */ /* 0x000eec0000002500 */
[----:B------:R-:W4:Y:S01]  /*0050*/  LDC.64 R6, c[0x0][0x218] ;  /* 0x00008600ff067b82 */ /* 0x000f220000000a00 */
[----:B-1----:R-:W-:Y:S01]  /*0060*/  SHF.L.U32 R0, R0, 0x1, RZ ;  /* 0x0000000100007819 */ /* 0x002fe200000006ff */
[----:B----4-:R-:W4:Y:S03]  /*0070*/  LDG.E R6, desc[UR4][R6.64] ;  /* 0x0000000406067981 */ /* 0x010f26000c1e1900 */
[----:B------:R-:W-:-:S04]  /*0080*/  LOP3.LUT R0, R0, 0xfe, RZ, 0xc0, !PT ;  /* 0x000000fe00007812 */ /* 0x000fc800078ec0ff */
[----:B---3--:R-:W-:-:S05]  /*0090*/  LEA R5, R5, R0, 0x8 ;  /* 0x0000000005057211 */ /* 0x008fca00078e40ff */
[----:B--2---:R-:W-:-:S05]  /*00a0*/  IMAD.WIDE R2, R5, 0x4, R2 ;  /* 0x0000000405027825 */ /* 0x004fca00078e0202 */
[----:B------:R-:W4:Y:S01]  /*00b0*/  LDG.E.64 R4, desc[UR4][R2.64] ;  /* 0x0000000402047981 */ /* 0x000f22000c1e1b00 */
[----:B------:R-:W-:Y:S01]  /*00c0*/  HFMA2.MMA R12, -RZ, RZ, 1.5048828125, 33.21875 ;  /* 0x3e055027ff0c7435 */ /* 0x000fe200000001ff */
[----:B----4-:R-:W-:-:S04]  /*00d0*/  FADD R4, R4, R6 ;  /* 0x0000000604047221 */ /* 0x010fc80000000000 */
[----:B------:R-:W-:Y:S01]  /*00e0*/  FADD R0, R4, -R4 ;  /* 0x8000000404007221 */ /* 0x000fe20000000000 */
[----:B------:R-:W-:-:S03]  /*00f0*/  FADD R5, R5, R6 ;  /* 0x0000000605057221 */ /* 0x000fc60000000000 */
[----:B------:R-:W-:Y:S01]  /*0100*/  FMUL R8, R0, 1.4426950216293334961 ;  /* 0x3fb8aa3b00087820 */ /* 0x000fe20000400000 */
[----:B------:R-:W-:-:S04]  /*0110*/  FADD R4, R5, -R5 ;  /* 0x8000000505047221 */ /* 0x000fc80000000000 */
[----:B------:R-:W-:Y:S01]  /*0120*/  FSETP.GEU.AND P0, PT, R8, -126, PT ;  /* 0xc2fc00000800780b */ /* 0x000fe20003f0e000 */
[----:B------:R-:W-:-:S05]  /*0130*/  FMUL R9, R4, 1.4426950216293334961 ;  /* 0x3fb8aa3b04097820 */ /* 0x000fca0000400000 */
[----:B------:R-:W-:-:S07]  /*0140*/  FSETP.GEU.AND P1, PT, R9, -126, PT ;  /* 0xc2fc00000900780b */ /* 0x000fce0003f2e000 */
[----:B------:R-:W-:-:S04]  /*0150*/  @!P0 FMUL R8, R8, 0.5 ;  /* 0x3f00000008088820 */ /* 0x000fc80000400000 */
[----:B------:R-:W1:Y:S02]  /*0160*/  MUFU.EX2 R5, R8 ;  /* 0x0000000800057308 */ /* 0x000e640000000800 */
[----:B------:R-:W-:-:S06]  /*0170*/  @!P1 FMUL R9, R9, 0.5 ;  /* 0x3f00000009099820 */ /* 0x000fcc0000400000 */
[----:B------:R-:W2:Y:S01]  /*0180*/  MUFU.EX2 R6, R9 ;  /* 0x0000000900067308 */ /* 0x000ea20000000800 */
[----:B-1----:R-:W-:-:S05]  /*0190*/  @!P0 FMUL R5, R5, R5 ;  /* 0x0000000505058220 */ /* 0x002fca0000400000 */
[----:B------:R-:W-:Y:S01]  /*01a0*/  FSETP.GEU.AND P0, PT, R5, 1.175494350822287508e-38, PT ;  /* 0x008000000500780b */ /* 0x000fe20003f0e000 */
[----:B--2---:R-:W-:-:S04]  /*01b0*/  @!P1 FMUL R6, R6, R6 ;  /* 0x0000000606069220 */ /* 0x004fc80000400000 */
[C---:B------:R-:W-:Y:S01]  /*01c0*/  FMUL R7, R6.reuse, 8388608 ;  /* 0x4b00000006077820 */ /* 0x040fe20000400000 */
[----:B------:R-:W-:-:S07]  /*01d0*/  FSETP.GEU.AND P2, PT, R6, 1.175494350822287508e-38, PT ;  /* 0x008000000600780b */ /* 0x000fce0003f4e000 */
[----:B------:R-:W-:Y:S01]  /*01e0*/  @!P0 FMUL R5, R5, 8388608 ;  /* 0x4b00000005058820 */ /* 0x000fe20000400000 */
[----:B------:R-:W-:-:S04]  /*01f0*/  FSEL R6, R7, R6, !P2 ;  /* 0x0000000607067208 */ /* 0x000fc80005000000 */
[----:B------:R-:W-:Y:S02]  /*0200*/  IADD3 R10, R5, -0x3f2aaaab, RZ ;  /* 0xc0d55555050a7810 */ /* 0x000fe40007ffe0ff */
[----:B------:R-:W-:Y:S02]  /*0210*/  IADD3 R7, R6, -0x3f2aaaab, RZ ;  /* 0xc0d5555506077810 */ /* 0x000fe40007ffe0ff */
[----:B------:R-:W-:Y:S02]  /*0220*/  LOP3.LUT R10, R10, 0xff800000, RZ, 0xc0, !PT ;  /* 0xff8000000a0a7812 */ /* 0x000fe400078ec0ff */
[----:B------:R-:W-:Y:S02]  /*0230*/  LOP3.LUT R9, R7, 0xff800000, RZ, 0xc0, !PT ;  /* 0xff80000007097812 */ /* 0x000fe400078ec0ff */
[----:B------:R-:W-:Y:S02]  /*0240*/  IADD3 R8, R5, -R10, RZ ;  /* 0x8000000a05087210 */ /* 0x000fe40007ffe0ff */
[----:B------:R-:W-:-:S03]  /*0250*/  IADD3 R7, R6, -R9, RZ ;  /* 0x8000000906077210 */ /* 0x000fc60007ffe0ff */
[----:B------:R-:W-:Y:S02]  /*0260*/  FADD R8, R8, -1 ;  /* 0xbf80000008087421 */ /* 0x000fe40000000000 */
[----:B------:R-:W-:Y:S02]  /*0270*/  FADD R7, R7, -1 ;  /* 0xbf80000007077421 */ /* 0x000fe40000000000 */
[CC--:B------:R-:W-:Y:S02]  /*0280*/  FFMA.FTZ R11, R8.reuse, -R12.reuse, 0.14084610342979431152 ;  /* 0x3e1039f6080b7423 */ /* 0x0c0fe4000001080c */
[C---:B------:R-:W-:Y:S02]  /*0290*/  FFMA.FTZ R12, R7.reuse, -R12, 0.14084610342979431152 ;  /* 0x3e1039f6070c7423 */ /* 0x040fe4000001080c */
[----:B------:R-:W-:Y:S02]  /*02a0*/  FFMA.FTZ R11, R8, R11, -0.12148627638816833496 ;  /* 0xbdf8cdcc080b7423 */ /* 0x000fe4000001000b */
[----:B------:R-:W-:-:S02]  /*02b0*/  FFMA.FTZ R12, R7, R12, -0.12148627638816833496 ;  /* 0xbdf8cdcc070c7423 */ /* 0x000fc4000001000c */
[C---:B------:R-:W-:Y:S02]  /*02c0*/  FFMA.FTZ R11, R8.reuse, R11, 0.13980610668659210205 ;  /* 0x3e0f2955080b7423 */ /* 0x040fe4000001000b */
[C---:B------:R-:W-:Y:S02]  /*02d0*/  FFMA.FTZ R12, R7.reuse, R12, 0.13980610668659210205 ;  /* 0x3e0f2955070c7423 */ /* 0x040fe4000001000c */
[C---:B------:R-:W-:Y:S02]  /*02e0*/  FFMA.FTZ R11, R8.reuse, R11, -0.16684235632419586182 ;  /* 0xbe2ad8b9080b7423 */ /* 0x040fe4000001000b */
[C---:B------:R-:W-:Y:S02]  /*02f0*/  FFMA.FTZ R12, R7.reuse, R12, -0.16684235632419586182 ;  /* 0xbe2ad8b9070c7423 */ /* 0x040fe4000001000c */
[----:B------:R-:W-:Y:S02]  /*0300*/  FFMA.FTZ R11, R8, R11, 0.20012299716472625732 ;  /* 0x3e4ced0b080b7423 */ /* 0x000fe4000001000b */
[----:B------:R-:W-:-:S02]  /*0310*/  FFMA.FTZ R12, R7, R12, 0.20012299716472625732 ;  /* 0x3e4ced0b070c7423 */ /* 0x000fc4000001000c */
[C---:B------:R-:W-:Y:S02]  /*0320*/  FFMA.FTZ R13, R8.reuse, R11, -0.24999669194221496582 ;  /* 0xbe7fff22080d7423 */ /* 0x040fe4000001000b */
[----:B------:R-:W-:Y:S01]  /*0330*/  FFMA.FTZ R12, R7, R12, -0.24999669194221496582 ;  /* 0xbe7fff22070c7423 */ /* 0x000fe2000001000c */
[----:B------:R-:W-:Y:S01]  /*0340*/  FSEL R11, RZ, -23, P0 ;  /* 0xc1b80000ff0b7808 */ /* 0x000fe20000000000 */
[----:B------:R-:W-:Y:S01]  /*0350*/  FFMA.FTZ R13, R8, R13, 0.33333182334899902344 ;  /* 0x3eaaaa78080d7423 */ /* 0x000fe2000001000d */
[----:B------:R-:W-:Y:S01]  /*0360*/  ISETP.GE.U32.AND P1, PT, R5, 0x7f800000, PT ;  /* 0x7f8000000500780c */ /* 0x000fe20003f26070 */
[C---:B------:R-:W-:Y:S01]  /*0370*/  FFMA.FTZ R14, R7.reuse, R12, 0.33333182334899902344 ;  /* 0x3eaaaa78070e7423 */ /* 0x040fe2000001000c */
[----:B------:R-:W-:Y:S01]  /*0380*/  ISETP.GE.U32.AND P0, PT, R6, 0x7f800000, PT ;  /* 0x7f8000000600780c */ /* 0x000fe20003f06070 */
[C---:B------:R-:W-:Y:S02]  /*0390*/  FFMA.FTZ R13, R8.reuse, R13, -0.5 ;  /* 0xbf000000080d7423 */ /* 0x040fe4000001000d */
[C---:B------:R-:W-:Y:S01]  /*03a0*/  FFMA.FTZ R14, R7.reuse, R14, -0.5 ;  /* 0xbf000000070e7423 */ /* 0x040fe2000001000e */
[----:B------:R-:W-:Y:S01]  /*03b0*/  I2FP.F32.S32 R10, R10 ;  /* 0x0000000a000a7245 */ /* 0x000fe20000201400 */
[C---:B------:R-:W-:Y:S01]  /*03c0*/  FMUL R13, R8.reuse, R13 ;  /* 0x0000000d080d7220 */ /* 0x040fe20000400000 */
[----:B------:R-:W-:Y:S01]  /*03d0*/  FSEL R12, RZ, -23, P2 ;  /* 0xc1b80000ff0c7808 */ /* 0x000fe20001000000 */
[C---:B------:R-:W-:Y:S01]  /*03e0*/  FMUL R14, R7.reuse, R14 ;  /* 0x0000000e070e7220 */ /* 0x040fe20000400000 */
[----:B------:R-:W-:Y:S01]  /*03f0*/  I2FP.F32.S32 R9, R9 ;  /* 0x0000000900097245 */ /* 0x000fe20000201400 */
[----:B------:R-:W-:Y:S01]  /*0400*/  FFMA.FTZ R13, R8, R13, R8 ;  /* 0x0000000d080d7223 */ /* 0x000fe20000010008 */
[----:B------:R-:W-:Y:S01]  /*0410*/  FFMA.FTZ R10, R10, 1.1920928955078125e-07, R11 ;  /* 0x340000000a0a7823 */ /* 0x000fe2000001000b */
[----:B------:R-:W-:Y:S01]  /*0420*/  FFMA.FTZ R14, R7, R14, R7 ;  /* 0x0000000e070e7223 */ /* 0x000fe20000010007 */
[----:B------:R-:W-:Y:S01]  /*0430*/  @P1 MOV R8, 0x7f800000 ;  /* 0x7f80000000081802 */ /* 0x000fe20000000f00 */
[----:B------:R-:W-:Y:S01]  /*0440*/  FFMA.FTZ R9, R9, 1.1920928955078125e-07, R12 ;  /* 0x3400000009097823 */ /* 0x000fe2000001000c */
[----:B------:R-:W-:Y:S01]  /*0450*/  @P0 MOV R7, 0x7f800000 ;  /* 0x7f80000000070802 */ /* 0x000fe20000000f00 */
[----:B------:R-:W-:-:S02]  /*0460*/  FFMA.FTZ R10, R10, 0.69314718246459960938, R13 ;  /* 0x3f3172180a0a7823 */ /* 0x000fc4000001000d */
[----:B------:R-:W-:Y:S01]  /*0470*/  FFMA.FTZ R9, R9, 0.69314718246459960938, R14 ;  /* 0x3f31721809097823 */ /* 0x000fe2000001000e */
[C---:B------:R-:W-:Y:S01]  /*0480*/  @P1 FFMA.FTZ R10, R5.reuse, R8, +INF ;  /* 0x7f800000050a1423 */ /* 0x040fe20000010008 */
[C---:B------:R-:W-:Y:S01]  /*0490*/  @P0 FFMA.FTZ R9, R6.reuse, R7, +INF ;  /* 0x7f80000006090423 */ /* 0x040fe20000010007 */
[----:B------:R-:W-:Y:S02]  /*04a0*/  FSETP.NEU.AND P2, PT, R5, RZ, PT ;  /* 0x000000ff0500720b */ /* 0x000fe40003f4d000 */
[----:B------:R-:W-:Y:S02]  /*04b0*/  FSETP.NEU.AND P0, PT, R6, RZ, PT ;  /* 0x000000ff0600720b */ /* 0x000fe40003f0d000 */
[----:B------:R-:W-:Y:S02]  /*04c0*/  FSEL R5, R10, -INF , P2 ;  /* 0xff8000000a057808 */ /* 0x000fe40001000000 */
[----:B------:R-:W-:-:S03]  /*04d0*/  FSEL R9, R9, -INF , P0 ;  /* 0xff80000009097808 */ /* 0x000fc60000000000 */
[----:B------:R-:W-:Y:S02]  /*04e0*/  FADD R8, R0, -R5 ;  /* 0x8000000500087221 */ /* 0x000fe40000000000 */
[----:B------:R-:W-:-:S05]  /*04f0*/  FADD R9, R4, -R9 ;  /* 0x8000000904097221 */ /* 0x000fca0000000000 */
[----:B------:R-:W-:Y:S01]  /*0500*/  STG.E.64 desc[UR4][R2.64], R8 ;  /* 0x0000000802007986 */ /* 0x000fe2000c101b04 */
[----:B------:R-:W-:Y:S05]  /*0510*/  EXIT ;  /* 0x000000000000794d */ /* 0x000fea0003800000 */
.L_x_0:
[----:B------:R-:W-:-:S00]  /*0520*/  BRA `(.L_x_0) ;  /* 0xfffffffc00fc7947 */ /* 0x000fc0000383ffff */
[----:B------:R-:W-:-:S00]  /*0530*/  NOP ;  /* 0x0000000000007918 */ /* 0x000fc00000000000 */
        /* <DEDUP_REMOVED lines=12> */
.L_x_1:


//--------------------- .nv.global.init           --------------------------
	.section	.nv.global.init,"aw",@progbits
.nv.global.init:
	.type		_$_str,@object
	.size		_$_str,(.L_0 - _$_str)
_$_str:
        /*0000*/ 	.byte	0x5f, 0x5f, 0x43, 0x55, 0x44, 0x41, 0x5f, 0x46, 0x54, 0x5a, 0x00
.L_0:


//--------------------- .nv.constant0.triton_poi_fused__log_softmax_convolution_50 --------------------------
	.section	.nv.constant0.triton_poi_fused__log_softmax_convolution_50,"a",@progbits
	.sectionflags	@""
	.align	4
.nv.constant0.triton_poi_fused__log_softmax_convolution_50:
	.zero		548
